	.headerflags	@"EF_CUDA_TEXMODE_UNIFIED EF_CUDA_64BIT_ADDRESS EF_CUDA_ACCELERATORS EF_CUDA_SM90 EF_CUDA_VIRTUAL_SM(EF_CUDA_SM90)"
	.elftype	@"ET_EXEC"


//--------------------- .nv.info                  --------------------------
	.section	.nv.info,"",@"SHT_CUDA_INFO"
	.align	4


	//----- nvinfo : EIATTR_REGCOUNT
	.align		4
        /*0000*/ 	.byte	0x04, 0x2f
        /*0002*/ 	.short	(.L_3 - .L_2)
	.align		4
.L_2:
        /*0004*/ 	.word	index@(triton_poi_fused__native_batch_norm_legit_no_training_relu_threshold_backward_15)
        /*0008*/ 	.word	0x00000028


	//----- nvinfo : EIATTR_MIN_STACK_SIZE
	.align		4
.L_3:
        /*000c*/ 	.byte	0x04, 0x12
        /*000e*/ 	.short	(.L_5 - .L_4)
	.align		4
.L_4:
        /*0010*/ 	.word	index@(triton_poi_fused__native_batch_norm_legit_no_training_relu_threshold_backward_15)
        /*0014*/ 	.word	0x00000000


	//----- nvinfo : EIATTR_FRAME_SIZE
	.align		4
.L_5:
        /*0018*/ 	.byte	0x04, 0x11
        /*001a*/ 	.short	(.L_7 - .L_6)
	.align		4
.L_6:
        /*001c*/ 	.word	index@(triton_poi_fused__native_batch_norm_legit_no_training_relu_threshold_backward_15)
        /*0020*/ 	.word	0x00000000


	//----- nvinfo : EIATTR_MIN_STACK_SIZE
	.align		4
.L_7:
        /*0024*/ 	.byte	0x04, 0x12
        /*0026*/ 	.short	(.L_9 - .L_8)
	.align		4
.L_8:
        /*0028*/ 	.word	index@(triton_poi_fused__native_batch_norm_legit_no_training_relu_threshold_backward_15)
        /*002c*/ 	.word	0x00000000
.L_9:


//--------------------- .nv.info.triton_poi_fused__native_batch_norm_legit_no_training_relu_threshold_backward_15 --------------------------
	.section	.nv.info.triton_poi_fused__native_batch_norm_legit_no_training_relu_threshold_backward_15,"",@"SHT_CUDA_INFO"
	.sectionflags	@""
	.align	4


	//----- nvinfo : EIATTR_CUDA_API_VERSION
	.align		4
        /*0000*/ 	.byte	0x04, 0x37
        /*0002*/ 	.short	(.L_11 - .L_10)
.L_10:
        /*0004*/ 	.word	0x0000007c


	//----- nvinfo : EIATTR_KPARAM_INFO
	.align		4
.L_11:
        /*0008*/ 	.byte	0x04, 0x17
        /*000a*/ 	.short	(.L_13 - .L_12)
.L_12:
        /*000c*/ 	.word	0x00000000
        /*0010*/ 	.short	0x0008
        /*0012*/ 	.short	0x003c
        /*0014*/ 	.byte	0x00, 0xf0, 0x11, 0x00


	//----- nvinfo : EIATTR_KPARAM_INFO
	.align		4
.L_13:
        /*0018*/ 	.byte	0x04, 0x17
        /*001a*/ 	.short	(.L_15 - .L_14)
.L_14:
        /*001c*/ 	.word	0x00000000
        /*0020*/ 	.short	0x0007
        /*0022*/ 	.short	0x0038
        /*0024*/ 	.byte	0x00, 0xf0, 0x11, 0x00


	//----- nvinfo : EIATTR_KPARAM_INFO
	.align		4
.L_15:
        /*0028*/ 	.byte	0x04, 0x17
        /*002a*/ 	.short	(.L_17 - .L_16)
.L_16:
        /*002c*/ 	.word	0x00000000
        /*0030*/ 	.short	0x0006
        /*0032*/ 	.short	0x0030
        /*0034*/ 	.byte	0x00, 0xf4, 0x21, 0x00


	//----- nvinfo : EIATTR_KPARAM_INFO
	.align		4
.L_17:
        /*0038*/ 	.byte	0x04, 0x17
        /*003a*/ 	.short	(.L_19 - .L_18)
.L_18:
        /*003c*/ 	.word	0x00000000
        /*0040*/ 	.short	0x0005
        /*0042*/ 	.short	0x0028
        /*0044*/ 	.byte	0x00, 0xf4, 0x21, 0x00


	//----- nvinfo : EIATTR_KPARAM_INFO
	.align		4
.L_19:
        /*0048*/ 	.byte	0x04, 0x17
        /*004a*/ 	.short	(.L_21 - .L_20)
.L_20:
        /*004c*/ 	.word	0x00000000
        /*0050*/ 	.short	0x0004
        /*0052*/ 	.short	0x0020
        /*0054*/ 	.byte	0x00, 0xf4, 0x21, 0x00


	//----- nvinfo : EIATTR_KPARAM_INFO
	.align		4
.L_21:
        /*0058*/ 	.byte	0x04, 0x17
        /*005a*/ 	.short	(.L_23 - .L_22)
.L_22:
        /*005c*/ 	.word	0x00000000
        /*0060*/ 	.short	0x0003
        /*0062*/ 	.short	0x0018
        /*0064*/ 	.byte	0x00, 0xf4, 0x21, 0x00


	//----- nvinfo : EIATTR_KPARAM_INFO
	.align		4
.L_23:
        /*0068*/ 	.byte	0x04, 0x17
        /*006a*/ 	.short	(.L_25 - .L_24)
.L_24:
        /*006c*/ 	.word	0x00000000
        /*0070*/ 	.short	0x0002
        /*0072*/ 	.short	0x0010
        /*0074*/ 	.byte	0x00, 0xf4, 0x21, 0x00


	//----- nvinfo : EIATTR_KPARAM_INFO
	.align		4
.L_25:
        /*0078*/ 	.byte	0x04, 0x17
        /*007a*/ 	.short	(.L_27 - .L_26)
.L_26:
        /*007c*/ 	.word	0x00000000
        /*0080*/ 	.short	0x0001
        /*0082*/ 	.short	0x0008
        /*0084*/ 	.byte	0x00, 0xf4, 0x21, 0x00


	//----- nvinfo : EIATTR_KPARAM_INFO
	.align		4
.L_27:
        /*0088*/ 	.byte	0x04, 0x17
        /*008a*/ 	.short	(.L_29 - .L_28)
.L_28:
        /*008c*/ 	.word	0x00000000
        /*0090*/ 	.short	0x0000
        /*0092*/ 	.short	0x0000
        /*0094*/ 	.byte	0x00, 0xf4, 0x21, 0x00


	//----- nvinfo : EIATTR_SPARSE_MMA_MASK
	.align		4
.L_29:
        /*0098*/ 	.byte	0x03, 0x50
        /*009a*/ 	.short	0x0000


	//----- nvinfo : EIATTR_MAXREG_COUNT
	.align		4
        /*009c*/ 	.byte	0x03, 0x1b
        /*009e*/ 	.short	0x00ff


	//----- nvinfo : EIATTR_EXIT_INSTR_OFFSETS
	.align		4
        /*00a0*/ 	.byte	0x04, 0x1c
        /*00a2*/ 	.short	(.L_31 - .L_30)


	//   ....[0]....
.L_30:
        /*00a4*/ 	.word	0x00001100


	//   ....[1]....
        /*00a8*/ 	.word	0x00001120


	//----- nvinfo : EIATTR_REQNTID
	.align		4
.L_31:
        /*00ac*/ 	.byte	0x04, 0x10
        /*00ae*/ 	.short	(.L_33 - .L_32)
.L_32:
        /*00b0*/ 	.word	0x00000080
        /*00b4*/ 	.word	0x00000001
        /*00b8*/ 	.word	0x00000001


	//----- nvinfo : EIATTR_CBANK_PARAM_SIZE
	.align		4
.L_33:
        /*00bc*/ 	.byte	0x03, 0x19
        /*00be*/ 	.short	0x0040


	//----- nvinfo : EIATTR_PARAM_CBANK
	.align		4
        /*00c0*/ 	.byte	0x04, 0x0a
        /*00c2*/ 	.short	(.L_35 - .L_34)
	.align		4
.L_34:
        /*00c4*/ 	.word	index@(.nv.constant0.triton_poi_fused__native_batch_norm_legit_no_training_relu_threshold_backward_15)
        /*00c8*/ 	.short	0x0210
        /*00ca*/ 	.short	0x0040


	//----- nvinfo : EIATTR_SW_WAR
	.align		4
.L_35:
        /*00cc*/ 	.byte	0x04, 0x36
        /*00ce*/ 	.short	(.L_37 - .L_36)
.L_36:
        /*00d0*/ 	.word	0x00000008
.L_37:


//--------------------- .nv.callgraph             --------------------------
	.section	.nv.callgraph,"",@"SHT_CUDA_CALLGRAPH"
	.align	4
	.sectionentsize	8
	.align		4
        /*0000*/ 	.word	0x00000000
	.align		4
        /*0004*/ 	.word	0xffffffff
	.align		4
        /*0008*/ 	.word	0x00000000
	.align		4
        /*000c*/ 	.word	0xfffffffe
	.align		4
        /*0010*/ 	.word	0x00000000
	.align		4
        /*0014*/ 	.word	0xfffffffd
	.align		4
        /*0018*/ 	.word	0x00000000
	.align		4
        /*001c*/ 	.word	0xfffffffc


//--------------------- .nv.constant4             --------------------------
	.section	.nv.constant4,"a",@progbits
	.align	8
	.align		8
.nv.constant4:
        /*0000*/ 	.dword	_$_str
	.align		8
        /*0008*/ 	.dword	_$_str_$_2


//--------------------- .text.triton_poi_fused__native_batch_norm_legit_no_training_relu_threshold_backward_15 --------------------------
	.section	.text.triton_poi_fused__native_batch_norm_legit_no_training_relu_threshold_backward_15,"ax",@progbits
	.sectionflags	@"SHF_BARRIERS=1"
	.align	128
        .global         triton_poi_fused__native_batch_norm_legit_no_training_relu_threshold_backward_15
        .type           triton_poi_fused__native_batch_norm_legit_no_training_relu_threshold_backward_15,@function
        .size           triton_poi_fused__native_batch_norm_legit_no_training_relu_threshold_backward_15,(.L_x_1 - triton_poi_fused__native_batch_norm_legit_no_training_relu_threshold_backward_15)
        .other          triton_poi_fused__native_batch_norm_legit_no_training_relu_threshold_backward_15,@"STO_CUDA_ENTRY STV_DEFAULT"
triton_poi_fused__native_batch_norm_legit_no_training_relu_threshold_backward_15:
.text.triton_poi_fused__native_batch_norm_legit_no_training_relu_threshold_backward_15:
[----:B------:R-:W0:Y:S01]  /*0000*/  LDC R1, c[0x0][0x28] ;  /* 0x00000a00ff017b82 */ /* 0x000e220000000800 */
[----:B------:R-:W1:Y:S07]  /*0010*/  S2R R12, SR_CTAID.Y ;  /* 0x00000000000c7919 */ /* 0x000e6e0000002600 */
[----:B------:R-:W2:Y:S01]  /*0020*/  LDC.64 R20, c[0x0][0x218] ;  /* 0x00008600ff147b82 */ /* 0x000ea20000000a00 */
[----:B------:R-:W-:Y:S01]  /*0030*/  ULDC.64 UR6, c[0x0][0x208] ;  /* 0x0000820000067ab9 */ /* 0x000fe20000000a00 */
[----:B------:R-:W3:Y:S01]  /*0040*/  S2R R0, SR_TID.X ;  /* 0x0000000000007919 */ /* 0x000ee20000002100 */
[----:B------:R-:W4:Y:S05]  /*0050*/  S2R R24, SR_CTAID.X ;  /* 0x0000000000187919 */ /* 0x000f2a0000002500 */
[----:B------:R-:W5:Y:S08]  /*0060*/  LDC.64 R28, c[0x0][0x210] ;  /* 0x00008400ff1c7b82 */ /* 0x000f700000000a00 */
[----:B------:R-:W2:Y:S01]  /*0070*/  LDC.64 R34, c[0x0][0x220] ;  /* 0x00008800ff227b82 */ /* 0x000ea20000000a00 */
[----:B-1----:R-:W-:-:S02]  /*0080*/  IMAD.SHL.U32 R25, R12, 0x20, RZ ;  /* 0x000000200c197824 */ /* 0x002fc400078e00ff */
[----:B---3--:R-:W-:Y:S01]  /*0090*/  IMAD.SHL.U32 R16, R0, 0x8, RZ ;  /* 0x0000000800107824 */ /* 0x008fe200078e00ff */
[----:B------:R-:W-:Y:S02]  /*00a0*/  SHF.R.U32.HI R2, RZ, 0x2, R0 ;  /* 0x00000002ff027819 */ /* 0x000fe40000011600 */
[----:B------:R-:W-:Y:S01]  /*00b0*/  SHF.R.S32.HI R17, RZ, 0x1a, R12 ;  /* 0x0000001aff117819 */ /* 0x000fe2000001140c */
[----:B----4-:R-:W-:Y:S01]  /*00c0*/  IMAD.SHL.U32 R24, R24, 0x20, RZ ;  /* 0x0000002018187824 */ /* 0x010fe200078e00ff */
[----:B------:R-:W-:-:S04]  /*00d0*/  LOP3.LUT R16, R25, 0x18, R16, 0xf8, !PT ;  /* 0x0000001819107812 */ /* 0x000fc800078ef810 */
[----:B------:R-:W-:-:S04]  /*00e0*/  SHF.R.S32.HI R3, RZ, 0x1f, R16 ;  /* 0x0000001fff037819 */ /* 0x000fc80000011410 */
[----:B------:R-:W-:Y:S02]  /*00f0*/  LEA.HI R4, R3, R16, RZ, 0x8 ;  /* 0x0000001003047211 */ /* 0x000fe400078f40ff */
[----:B------:R-:W-:Y:S02]  /*0100*/  SGXT.U32 R3, R2, 0x5 ;  /* 0x000000050203781a */ /* 0x000fe40000000000 */
[C---:B------:R-:W-:Y:S01]  /*0110*/  LOP3.LUT R5, R4.reuse, 0xffffff00, RZ, 0xc0, !PT ;  /* 0xffffff0004057812 */ /* 0x040fe200078ec0ff */
[----:B------:R-:W-:Y:S01]  /*0120*/  IMAD.SHL.U32 R6, R4, 0x40, RZ ;  /* 0x0000004004067824 */ /* 0x000fe200078e00ff */
[----:B------:R-:W-:Y:S02]  /*0130*/  SGXT R17, R17, 0x1 ;  /* 0x000000011111781a */ /* 0x000fe40000000200 */
[----:B------:R-:W-:Y:S01]  /*0140*/  LOP3.LUT R2, R24, R3, RZ, 0xfc, !PT ;  /* 0x0000000318027212 */ /* 0x000fe200078efcff */
[C---:B------:R-:W-:Y:S01]  /*0150*/  IMAD.IADD R32, R16.reuse, 0x1, -R5 ;  /* 0x0000000110207824 */ /* 0x040fe200078e0a05 */
[----:B------:R-:W-:-:S02]  /*0160*/  LOP3.LUT R16, R16, 0x4, RZ, 0xfc, !PT ;  /* 0x0000000410107812 */ /* 0x000fc400078efcff */
[----:B------:R-:W-:Y:S02]  /*0170*/  CS2R R4, SRZ ;  /* 0x0000000000047805 */ /* 0x000fe4000001ff00 */
[----:B------:R-:W-:Y:S02]  /*0180*/  LOP3.LUT R13, R6, 0xffffc000, RZ, 0xc0, !PT ;  /* 0xffffc000060d7812 */ /* 0x000fe400078ec0ff */
[----:B------:R-:W-:Y:S02]  /*0190*/  CS2R R6, SRZ ;  /* 0x0000000000067805 */ /* 0x000fe4000001ff00 */
[----:B------:R-:W-:Y:S01]  /*01a0*/  LEA.HI R17, R17, R16, RZ, 0x8 ;  /* 0x0000001011117211 */ /* 0x000fe200078f40ff */
[----:B--2---:R-:W-:Y:S01]  /*01b0*/  IMAD.WIDE R8, R32, 0x4, R20 ;  /* 0x0000000420087825 */ /* 0x004fe200078e0214 */
[----:B------:R-:W-:-:S03]  /*01c0*/  ISETP.GE.AND P0, PT, R2, 0x40, PT ;  /* 0x000000400200780c */ /* 0x000fc60003f06270 */
[----:B------:R-:W-:Y:S01]  /*01d0*/  IMAD R13, R2, 0x100, R13 ;  /* 0x00000100020d7824 */ /* 0x000fe200078e020d */
[----:B------:R-:W-:Y:S01]  /*01e0*/  LOP3.LUT R17, R17, 0xffffff00, RZ, 0xc0, !PT ;  /* 0xffffff0011117812 */ /* 0x000fe200078ec0ff */
[----:B------:R-:W2:Y:S02]  /*01f0*/  LDG.E.EL.128 R8, desc[UR6][R8.64] ;  /* 0x0000000608087981 */ /* 0x000ea4000c2e1d00 */
[----:B------:R-:W-:Y:S02]  /*0200*/  IMAD.IADD R2, R32, 0x1, R13 ;  /* 0x0000000120027824 */ /* 0x000fe400078e020d */
[----:B------:R-:W-:Y:S02]  /*0210*/  IMAD.IADD R26, R16, 0x1, -R17 ;  /* 0x00000001101a7824 */ /* 0x000fe400078e0a11 */
[----:B-----5:R-:W-:-:S04]  /*0220*/  IMAD.WIDE R14, R2, 0x4, R28 ;  /* 0x00000004020e7825 */ /* 0x020fc800078e021c */
[----:B0-----:R-:W-:Y:S01]  /*0230*/  IMAD.WIDE R16, R32, 0x4, R34 ;  /* 0x0000000420107825 */ /* 0x001fe200078e0222 */
[----:B------:R0:W2:Y:S05]  /*0240*/  @!P0 LDG.E.EL.128 R4, desc[UR6][R14.64] ;  /* 0x000000060e048981 */ /* 0x0000aa000c2e1d00 */
[----:B------:R-:W3:Y:S01]  /*0250*/  LDG.E.EL.128 R16, desc[UR6][R16.64] ;  /* 0x0000000610107981 */ /* 0x000ee2000c2e1d00 */
[C---:B------:R-:W-:Y:S02]  /*0260*/  IMAD.IADD R13, R26.reuse, 0x1, R13 ;  /* 0x000000011a0d7824 */ /* 0x040fe400078e020d */
[----:B------:R-:W-:Y:S01]  /*0270*/  IMAD.WIDE R20, R26, 0x4, R20 ;  /* 0x000000041a147825 */ /* 0x000fe200078e0214 */
[----:B0-----:R-:W-:-:S03]  /*0280*/  CS2R R14, SRZ ;  /* 0x00000000000e7805 */ /* 0x001fc6000001ff00 */
[----:B------:R-:W-:Y:S01]  /*0290*/  IMAD.WIDE R28, R13, 0x4, R28 ;  /* 0x000000040d1c7825 */ /* 0x000fe200078e021c */
[----:B------:R-:W-:Y:S01]  /*02a0*/  CS2R R12, SRZ ;  /* 0x00000000000c7805 */ /* 0x000fe2000001ff00 */
[----:B------:R-:W4:Y:S05]  /*02b0*/  LDG.E.EL.128 R20, desc[UR6][R20.64] ;  /* 0x0000000614147981 */ /* 0x000f2a000c2e1d00 */
[----:B------:R-:W4:Y:S01]  /*02c0*/  @!P0 LDG.E.EL.128 R12, desc[UR6][R28.64] ;  /* 0x000000061c0c8981 */ /* 0x000f22000c2e1d00 */
[----:B------:R-:W-:Y:S02]  /*02d0*/  IMAD.MOV.U32 R27, RZ, RZ, 0x3e800000 ;  /* 0x3e800000ff1b7424 */ /* 0x000fe400078e00ff */
[----:B--2---:R-:W-:Y:S01]  /*02e0*/  FADD R5, -R9, R5 ;  /* 0x0000000509057221 */ /* 0x004fe20000000100 */
[----:B---3--:R-:W-:-:S06]  /*02f0*/  FADD R9, R16, 9.9999997473787516356e-06 ;  /* 0x3727c5ac10097421 */ /* 0x008fcc0000000000 */
[----:B------:R-:W0:Y:S01]  /*0300*/  MUFU.SQRT R9, R9 ;  /* 0x0000000900097308 */ /* 0x000e220000002000 */
[----:B------:R-:W-:Y:S01]  /*0310*/  FADD R18, R18, 9.9999997473787516356e-06 ;  /* 0x3727c5ac12127421 */ /* 0x000fe20000000000 */
[----:B------:R-:W-:Y:S01]  /*0320*/  FADD R19, R19, 9.9999997473787516356e-06 ;  /* 0x3727c5ac13137421 */ /* 0x000fe20000000000 */
[----:B------:R-:W-:Y:S01]  /*0330*/  FADD R7, -R11, R7 ;  /* 0x000000070b077221 */ /* 0x000fe20000000100 */
[----:B------:R-:W-:-:S04]  /*0340*/  FADD R4, -R8, R4 ;  /* 0x0000000408047221 */ /* 0x000fc80000000100 */
[----:B------:R-:W1:Y:S01]  /*0350*/  MUFU.SQRT R11, R18 ;  /* 0x00000012000b7308 */ /* 0x000e620000002000 */
[----:B0-----:R-:W-:-:S07]  /*0360*/  FSETP.GT.AND P6, PT, R9, 8.50705917302346158658e+37, PT ;  /* 0x7e8000000900780b */ /* 0x001fce0003fc4000 */
[----:B------:R0:W2:Y:S01]  /*0370*/  MUFU.SQRT R8, R19 ;  /* 0x0000001300087308 */ /* 0x0000a20000002000 */
[----:B------:R-:W-:Y:S01]  /*0380*/  FSETP.GEU.AND P1, PT, R9, 1.175494350822287508e-38, PT ;  /* 0x008000000900780b */ /* 0x000fe20003f2e000 */
[----:B----4-:R-:W-:Y:S01]  /*0390*/  FADD R28, -R23, R15 ;  /* 0x0000000f171c7221 */ /* 0x010fe20000000100 */
[----:B------:R-:W-:Y:S01]  /*03a0*/  FSEL R15, R27, 1, P6 ;  /* 0x3f8000001b0f7808 */ /* 0x000fe20003000000 */
[----:B------:R-:W-:Y:S01]  /*03b0*/  FADD R6, -R10, R6 ;  /* 0x000000060a067221 */ /* 0x000fe20000000100 */
[----:B-1----:R-:W-:Y:S01]  /*03c0*/  FSETP.GT.AND P4, PT, R11, 8.50705917302346158658e+37, PT ;  /* 0x7e8000000b00780b */ /* 0x002fe20003f84000 */
[----:B------:R-:W-:Y:S01]  /*03d0*/  FADD R10, R17, 9.9999997473787516356e-06 ;  /* 0x3727c5ac110a7421 */ /* 0x000fe20000000000 */
[----:B------:R-:W-:Y:S01]  /*03e0*/  FSETP.GEU.AND P5, PT, R11, 1.175494350822287508e-38, PT ;  /* 0x008000000b00780b */ /* 0x000fe20003fae000 */
[----:B------:R-:W-:Y:S01]  /*03f0*/  FADD R30, -R21, R13 ;  /* 0x0000000d151e7221 */ /* 0x000fe20000000100 */
[----:B------:R-:W-:Y:S01]  /*0400*/  FADD R31, -R20, R12 ;  /* 0x0000000c141f7221 */ /* 0x000fe20000000100 */
[----:B------:R-:W-:Y:S01]  /*0410*/  @P6 FMUL R9, R9, 0.25 ;  /* 0x3e80000009096820 */ /* 0x000fe20000400000 */
[----:B0-----:R-:W0:Y:S01]  /*0420*/  LDC.64 R18, c[0x0][0x228] ;  /* 0x00008a00ff127b82 */ /* 0x001e220000000a00 */
[----:B--2---:R-:W-:-:S02]  /*0430*/  FSETP.GT.AND P6, PT, R8, 8.50705917302346158658e+37, PT ;  /* 0x7e8000000800780b */ /* 0x004fc40003fc4000 */
[----:B------:R-:W-:Y:S01]  /*0440*/  @!P1 FMUL R9, R9, 16777216 ;  /* 0x4b80000009099820 */ /* 0x000fe20000400000 */
[----:B------:R-:W-:Y:S01]  /*0450*/  @!P1 FMUL R15, R15, 16777216 ;  /* 0x4b8000000f0f9820 */ /* 0x000fe20000400000 */
[----:B------:R-:W-:Y:S01]  /*0460*/  FSETP.GEU.AND P1, PT, R8, 1.175494350822287508e-38, PT ;  /* 0x008000000800780b */ /* 0x000fe20003f2e000 */
[----:B------:R-:W1:Y:S01]  /*0470*/  MUFU.SQRT R10, R10 ;  /* 0x0000000a000a7308 */ /* 0x000e620000002000 */
[----:B------:R-:W-:-:S04]  /*0480*/  @P4 FMUL R11, R11, 0.25 ;  /* 0x3e8000000b0b4820 */ /* 0x000fc80000400000 */
[----:B------:R-:W-:-:S03]  /*0490*/  @!P5 FMUL R11, R11, 16777216 ;  /* 0x4b8000000b0bd820 */ /* 0x000fc60000400000 */
[----:B------:R-:W-:-:S04]  /*04a0*/  @P6 FMUL R8, R8, 0.25 ;  /* 0x3e80000008086820 */ /* 0x000fc80000400000 */
[----:B------:R-:W-:Y:S01]  /*04b0*/  @!P1 FMUL R8, R8, 16777216 ;  /* 0x4b80000008089820 */ /* 0x000fe20000400000 */
[----:B------:R-:W2:Y:S01]  /*04c0*/  MUFU.RCP R11, R11 ;  /* 0x0000000b000b7308 */ /* 0x000ea20000001000 */
[C---:B-1----:R-:W-:Y:S02]  /*04d0*/  FSETP.GT.AND P2, PT, R10.reuse, 8.50705917302346158658e+37, PT ;  /* 0x7e8000000a00780b */ /* 0x042fe40003f44000 */
[----:B------:R-:W-:-:S05]  /*04e0*/  FSETP.GEU.AND P3, PT, R10, 1.175494350822287508e-38, PT ;  /* 0x008000000a00780b */ /* 0x000fca0003f6e000 */
[----:B------:R-:W1:Y:S01]  /*04f0*/  MUFU.RCP R8, R8 ;  /* 0x0000000800087308 */ /* 0x000e620000001000 */
[C---:B------:R-:W-:Y:S02]  /*0500*/  FSEL R12, R27.reuse, 1, P4 ;  /* 0x3f8000001b0c7808 */ /* 0x040fe40002000000 */
[----:B------:R-:W-:-:S03]  /*0510*/  FSEL R13, R27, 1, P6 ;  /* 0x3f8000001b0d7808 */ /* 0x000fc60003000000 */
[----:B------:R-:W-:Y:S02]  /*0520*/  @!P5 FMUL R12, R12, 16777216 ;  /* 0x4b8000000c0cd820 */ /* 0x000fe40000400000 */
[----:B------:R-:W-:Y:S01]  /*0530*/  @!P1 FMUL R13, R13, 16777216 ;  /* 0x4b8000000d0d9820 */ /* 0x000fe20000400000 */
[----:B------:R-:W-:Y:S01]  /*0540*/  @P2 FMUL R10, R10, 0.25 ;  /* 0x3e8000000a0a2820 */ /* 0x000fe20000400000 */
[----:B--2---:R-:W-:Y:S02]  /*0550*/  FMUL R11, R11, R12 ;  /* 0x0000000c0b0b7220 */ /* 0x004fe40000400000 */
[----:B-1----:R-:W-:Y:S02]  /*0560*/  FMUL R8, R8, R13 ;  /* 0x0000000d08087220 */ /* 0x002fe40000400000 */
[----:B------:R-:W1:Y:S01]  /*0570*/  LDC.64 R12, c[0x0][0x230] ;  /* 0x00008c00ff0c7b82 */ /* 0x000e620000000a00 */
[----:B------:R-:W-:Y:S01]  /*0580*/  @!P3 FMUL R10, R10, 16777216 ;  /* 0x4b8000000a0ab820 */ /* 0x000fe20000400000 */
[----:B------:R2:W3:Y:S08]  /*0590*/  MUFU.RCP R16, R9 ;  /* 0x0000000900107308 */ /* 0x0004f00000001000 */
[----:B------:R-:W4:Y:S01]  /*05a0*/  MUFU.RCP R10, R10 ;  /* 0x0000000a000a7308 */ /* 0x000f220000001000 */
[----:B--2---:R-:W-:Y:S01]  /*05b0*/  FSEL R9, R27, 1, P2 ;  /* 0x3f8000001b097808 */ /* 0x004fe20001000000 */
[----:B------:R-:W-:-:S04]  /*05c0*/  FADD R29, -R22, R14 ;  /* 0x0000000e161d7221 */ /* 0x000fc80000000100 */
[----:B------:R-:W-:Y:S01]  /*05d0*/  @!P3 FMUL R9, R9, 16777216 ;  /* 0x4b8000000909b820 */ /* 0x000fe20000400000 */
[----:B------:R-:W-:Y:S01]  /*05e0*/  FMUL R14, R8, R7 ;  /* 0x00000007080e7220 */ /* 0x000fe20000400000 */
[----:B---3--:R-:W-:Y:S01]  /*05f0*/  FMUL R33, R16, R15 ;  /* 0x0000000f10217220 */ /* 0x008fe20000400000 */
[----:B0-----:R-:W-:-:S04]  /*0600*/  IMAD.WIDE R36, R32, 0x4, R18 ;  /* 0x0000000420247825 */ /* 0x001fc800078e0212 */
[----:B----4-:R-:W-:Y:S01]  /*0610*/  FMUL R10, R10, R9 ;  /* 0x000000090a0a7220 */ /* 0x010fe20000400000 */
[----:B-1----:R-:W-:-:S04]  /*0620*/  IMAD.WIDE R8, R32, 0x4, R12 ;  /* 0x0000000420087825 */ /* 0x002fc800078e020c */
[----:B------:R-:W-:Y:S01]  /*0630*/  FMUL R33, R33, R4 ;  /* 0x0000000421217220 */ /* 0x000fe20000400000 */
[----:B------:R-:W-:Y:S01]  /*0640*/  FMUL R17, R11, R6 ;  /* 0x000000060b117220 */ /* 0x000fe20000400000 */
[----:B------:R-:W-:Y:S02]  /*0650*/  FMUL R16, R10, R5 ;  /* 0x000000050a107220 */ /* 0x000fe40000400000 */
[----:B------:R-:W2:Y:S04]  /*0660*/  LDG.E.EL.128 R4, desc[UR6][R36.64] ;  /* 0x0000000624047981 */ /* 0x000ea8000c2e1d00 */
[----:B------:R-:W2:Y:S01]  /*0670*/  LDG.E.EL.128 R8, desc[UR6][R8.64] ;  /* 0x0000000608087981 */ /* 0x000ea2000c2e1d00 */
[----:B------:R-:W-:-:S04]  /*0680*/  IMAD.WIDE R34, R26, 0x4, R34 ;  /* 0x000000041a227825 */ /* 0x000fc800078e0222 */
[----:B------:R-:W-:-:S04]  /*0690*/  IMAD.WIDE R20, R26, 0x4, R12 ;  /* 0x000000041a147825 */ /* 0x000fc800078e020c */
[----:B------:R-:W-:Y:S02]  /*06a0*/  IMAD.WIDE R18, R26, 0x4, R18 ;  /* 0x000000041a127825 */ /* 0x000fe400078e0212 */
[----:B------:R-:W3:Y:S01]  /*06b0*/  LDG.E.EL.128 R20, desc[UR6][R20.64] ;  /* 0x0000000614147981 */ /* 0x000ee2000c2e1d00 */
[----:B------:R-:W0:Y:S01]  /*06c0*/  S2UR UR5, SR_CgaCtaId ;  /* 0x00000000000579c3 */ /* 0x000e220000008800 */
[----:B------:R-:W-:Y:S01]  /*06d0*/  UMOV UR4, 0x400 ;  /* 0x0000040000047882 */ /* 0x000fe20000000000 */
[----:B--2---:R-:W-:Y:S02]  /*06e0*/  FFMA R7, R7, R14, R11 ;  /* 0x0000000e07077223 */ /* 0x004fe4000000000b */
[----:B------:R-:W2:Y:S01]  /*06f0*/  LDG.E.EL.128 R12, desc[UR6][R34.64] ;  /* 0x00000006220c7981 */ /* 0x000ea2000c2e1d00 */
[----:B------:R-:W-:Y:S01]  /*0700*/  FFMA R6, R6, R17, R10 ;  /* 0x0000001106067223 */ /* 0x000fe2000000000a */
[----:B------:R-:W-:Y:S02]  /*0710*/  FFMA R5, R5, R16, R9 ;  /* 0x0000001005057223 */ /* 0x000fe40000000009 */
[----:B------:R-:W3:Y:S01]  /*0720*/  LDG.E.EL.128 R16, desc[UR6][R18.64] ;  /* 0x0000000612107981 */ /* 0x000ee2000c2e1d00 */
[----:B------:R-:W-:Y:S01]  /*0730*/  FFMA R33, R4, R33, R8 ;  /* 0x0000002104217223 */ /* 0x000fe20000000008 */
[----:B------:R-:W-:Y:S01]  /*0740*/  IMAD.SHL.U32 R4, R0, 0x100, RZ ;  /* 0x0000010000047824 */ /* 0x000fe200078e00ff */
[----:B0-----:R-:W-:-:S04]  /*0750*/  UPRMT UR4, UR5, 0x654, UR4 ;  /* 0x0000065405047896 */ /* 0x001fc80008000004 */
[----:B------:R-:W-:-:S04]  /*0760*/  LOP3.LUT R4, R4, 0x300, RZ, 0xc0, !PT ;  /* 0x0000030004047812 */ /* 0x000fc800078ec0ff */
[C---:B------:R-:W-:Y:S02]  /*0770*/  LOP3.LUT R8, R4.reuse, R3, RZ, 0xfc, !PT ;  /* 0x0000000304087212 */ /* 0x040fe400078efcff */
[----:B------:R-:W-:Y:S02]  /*0780*/  LEA.HI R3, R4, UR4, RZ, 0x1d ;  /* 0x0000000404037c11 */ /* 0x000fe4000f8fe8ff */
[----:B------:R-:W-:-:S03]  /*0790*/  FSETP.GEU.AND P1, PT, R33, RZ, PT ;  /* 0x000000ff2100720b */ /* 0x000fc60003f2e000 */
[----:B------:R-:W-:Y:S01]  /*07a0*/  IMAD R10, R8, 0x4, R3 ;  /* 0x00000004080a7824 */ /* 0x000fe200078e0203 */
[----:B------:R-:W-:Y:S02]  /*07b0*/  FSEL R3, R33, RZ, P1 ;  /* 0x000000ff21037208 */ /* 0x000fe40000800000 */
[----:B------:R-:W-:-:S04]  /*07c0*/  FSETP.GEU.AND P1, PT, R5, RZ, PT ;  /* 0x000000ff0500720b */ /* 0x000fc80003f2e000 */
[----:B------:R-:W-:Y:S02]  /*07d0*/  FSEL R26, R5, RZ, P1 ;  /* 0x000000ff051a7208 */ /* 0x000fe40000800000 */
[----:B------:R-:W-:Y:S01]  /*07e0*/  LOP3.LUT R9, R4, 0x20, RZ, 0xfc, !PT ;  /* 0x0000002004097812 */ /* 0x000fe200078efcff */
[----:B------:R0:W-:Y:S03]  /*07f0*/  STS [R10], R3 ;  /* 0x000000030a007388 */ /* 0x0001e60000000800 */
[----:B------:R-:W-:-:S05]  /*0800*/  LEA.HI R9, R9, UR4, RZ, 0x1d ;  /* 0x0000000409097c11 */ /* 0x000fca000f8fe8ff */
[----:B------:R-:W-:-:S05]  /*0810*/  IMAD R11, R8, 0x4, R9 ;  /* 0x00000004080b7824 */ /* 0x000fca00078e0209 */
[----:B------:R1:W-:Y:S01]  /*0820*/  STS [R11+0x80], R26 ;  /* 0x0000801a0b007388 */ /* 0x0003e20000000800 */
[----:B--2---:R-:W-:-:S04]  /*0830*/  FADD R12, R12, 9.9999997473787516356e-06 ;  /* 0x3727c5ac0c0c7421 */ /* 0x004fc80000000000 */
[----:B------:R-:W2:Y:S02]  /*0840*/  MUFU.SQRT R5, R12 ;  /* 0x0000000c00057308 */ /* 0x000ea40000002000 */
[C---:B--2---:R-:W-:Y:S02]  /*0850*/  FSETP.GT.AND P1, PT, R5.reuse, 8.50705917302346158658e+37, PT ;  /* 0x7e8000000500780b */ /* 0x044fe40003f24000 */
[----:B------:R-:W-:-:S11]  /*0860*/  FSETP.GEU.AND P2, PT, R5, 1.175494350822287508e-38, PT ;  /* 0x008000000500780b */ /* 0x000fd60003f4e000 */
[----:B------:R-:W-:-:S04]  /*0870*/  @P1 FMUL R5, R5, 0.25 ;  /* 0x3e80000005051820 */ /* 0x000fc80000400000 */
[----:B------:R-:W-:-:S04]  /*0880*/  @!P2 FMUL R5, R5, 16777216 ;  /* 0x4b8000000505a820 */ /* 0x000fc80000400000 */
[----:B0-----:R-:W0:Y:S01]  /*0890*/  MUFU.RCP R10, R5 ;  /* 0x00000005000a7308 */ /* 0x001e220000001000 */
[----:B------:R-:W-:Y:S01]  /*08a0*/  FSEL R9, R27, 1, P1 ;  /* 0x3f8000001b097808 */ /* 0x000fe20000800000 */
[----:B------:R-:W-:-:S04]  /*08b0*/  FADD R13, R13, 9.9999997473787516356e-06 ;  /* 0x3727c5ac0d0d7421 */ /* 0x000fc80000000000 */
[----:B------:R-:W-:-:S04]  /*08c0*/  @!P2 FMUL R9, R9, 16777216 ;  /* 0x4b8000000909a820 */ /* 0x000fc80000400000 */
[----:B0-----:R-:W-:Y:S02]  /*08d0*/  FMUL R10, R10, R9 ;  /* 0x000000090a0a7220 */ /* 0x001fe40000400000 */
[----:B------:R-:W0:Y:S02]  /*08e0*/  MUFU.SQRT R9, R13 ;  /* 0x0000000d00097308 */ /* 0x000e240000002000 */
[C---:B0-----:R-:W-:Y:S02]  /*08f0*/  FSETP.GT.AND P1, PT, R9.reuse, 8.50705917302346158658e+37, PT ;  /* 0x7e8000000900780b */ /* 0x041fe40003f24000 */
[----:B------:R-:W-:-:S11]  /*0900*/  FSETP.GEU.AND P2, PT, R9, 1.175494350822287508e-38, PT ;  /* 0x008000000900780b */ /* 0x000fd60003f4e000 */
[----:B------:R-:W-:-:S04]  /*0910*/  @P1 FMUL R9, R9, 0.25 ;  /* 0x3e80000009091820 */ /* 0x000fc80000400000 */
[----:B------:R-:W-:Y:S01]  /*0920*/  @!P2 FMUL R9, R9, 16777216 ;  /* 0x4b8000000909a820 */ /* 0x000fe20000400000 */
[----:B------:R-:W-:-:S05]  /*0930*/  FSEL R12, R27, 1, P1 ;  /* 0x3f8000001b0c7808 */ /* 0x000fca0000800000 */
[----:B------:R-:W0:Y:S01]  /*0940*/  MUFU.RCP R9, R9 ;  /* 0x0000000900097308 */ /* 0x000e220000001000 */
[----:B------:R-:W-:Y:S01]  /*0950*/  @!P2 FMUL R12, R12, 16777216 ;  /* 0x4b8000000c0ca820 */ /* 0x000fe20000400000 */
[----:B------:R-:W-:Y:S01]  /*0960*/  FADD R14, R14, 9.9999997473787516356e-06 ;  /* 0x3727c5ac0e0e7421 */ /* 0x000fe20000000000 */
[----:B------:R-:W-:-:S05]  /*0970*/  FADD R15, R15, 9.9999997473787516356e-06 ;  /* 0x3727c5ac0f0f7421 */ /* 0x000fca0000000000 */
[----:B-1----:R-:W1:Y:S01]  /*0980*/  MUFU.SQRT R11, R14 ;  /* 0x0000000e000b7308 */ /* 0x002e620000002000 */
[----:B0-----:R-:W-:-:S07]  /*0990*/  FMUL R5, R9, R12 ;  /* 0x0000000c09057220 */ /* 0x001fce0000400000 */
[----:B------:R-:W0:Y:S01]  /*09a0*/  MUFU.SQRT R12, R15 ;  /* 0x0000000f000c7308 */ /* 0x000e220000002000 */
[C---:B-1----:R-:W-:Y:S02]  /*09b0*/  FSETP.GT.AND P1, PT, R11.reuse, 8.50705917302346158658e+37, PT ;  /* 0x7e8000000b00780b */ /* 0x042fe40003f24000 */
[----:B------:R-:W-:Y:S02]  /*09c0*/  FSETP.GEU.AND P3, PT, R11, 1.175494350822287508e-38, PT ;  /* 0x008000000b00780b */ /* 0x000fe40003f6e000 */
[C---:B0-----:R-:W-:Y:S02]  /*09d0*/  FSETP.GT.AND P2, PT, R12.reuse, 8.50705917302346158658e+37, PT ;  /* 0x7e8000000c00780b */ /* 0x041fe40003f44000 */
[----:B------:R-:W-:-:S07]  /*09e0*/  FSETP.GEU.AND P4, PT, R12, 1.175494350822287508e-38, PT ;  /* 0x008000000c00780b */ /* 0x000fce0003f8e000 */
[----:B------:R-:W-:Y:S01]  /*09f0*/  @P1 FMUL R11, R11, 0.25 ;  /* 0x3e8000000b0b1820 */ /* 0x000fe20000400000 */
[----:B------:R-:W-:-:S03]  /*0a00*/  FMUL R31, R10, R31 ;  /* 0x0000001f0a1f7220 */ /* 0x000fc60000400000 */
[----:B------:R-:W-:Y:S01]  /*0a10*/  @!P3 FMUL R11, R11, 16777216 ;  /* 0x4b8000000b0bb820 */ /* 0x000fe20000400000 */
[----:B------:R-:W-:-:S03]  /*0a20*/  @P2 FMUL R12, R12, 0.25 ;  /* 0x3e8000000c0c2820 */ /* 0x000fc60000400000 */
[----:B------:R-:W0:Y:S01]  /*0a30*/  MUFU.RCP R10, R11 ;  /* 0x0000000b000a7308 */ /* 0x000e220000001000 */
[----:B------:R-:W-:Y:S01]  /*0a40*/  @!P4 FMUL R12, R12, 16777216 ;  /* 0x4b8000000c0cc820 */ /* 0x000fe20000400000 */
[----:B------:R-:W-:-:S06]  /*0a50*/  FMUL R30, R5, R30 ;  /* 0x0000001e051e7220 */ /* 0x000fcc0000400000 */
[----:B------:R-:W1:Y:S01]  /*0a60*/  MUFU.RCP R9, R12 ;  /* 0x0000000c00097308 */ /* 0x000e620000001000 */
[C---:B------:R-:W-:Y:S02]  /*0a70*/  FSEL R5, R27.reuse, 1, P1 ;  /* 0x3f8000001b057808 */ /* 0x040fe40000800000 */
[----:B------:R-:W-:-:S03]  /*0a80*/  FSEL R14, R27, 1, P2 ;  /* 0x3f8000001b0e7808 */ /* 0x000fc60001000000 */
[----:B------:R-:W-:Y:S02]  /*0a90*/  @!P3 FMUL R5, R5, 16777216 ;  /* 0x4b8000000505b820 */ /* 0x000fe40000400000 */
[----:B------:R-:W-:Y:S02]  /*0aa0*/  @!P4 FMUL R14, R14, 16777216 ;  /* 0x4b8000000e0ec820 */ /* 0x000fe40000400000 */
[----:B0-----:R-:W-:Y:S01]  /*0ab0*/  FMUL R10, R10, R5 ;  /* 0x000000050a0a7220 */ /* 0x001fe20000400000 */
[----:B---3--:R-:W-:Y:S01]  /*0ac0*/  FFMA R16, R16, R31, R20 ;  /* 0x0000001f10107223 */ /* 0x008fe20000000014 */
[----:B------:R-:W-:Y:S01]  /*0ad0*/  LOP3.LUT R31, R4, 0x40, RZ, 0xfc, !PT ;  /* 0x00000040041f7812 */ /* 0x000fe200078efcff */
[----:B-1----:R-:W-:Y:S01]  /*0ae0*/  FMUL R5, R9, R14 ;  /* 0x0000000e09057220 */ /* 0x002fe20000400000 */
[----:B------:R-:W-:Y:S01]  /*0af0*/  FMUL R29, R10, R29 ;  /* 0x0000001d0a1d7220 */ /* 0x000fe20000400000 */
[----:B------:R-:W-:Y:S02]  /*0b00*/  LOP3.LUT R9, R4, 0x60, RZ, 0xfc, !PT ;  /* 0x0000006004097812 */ /* 0x000fe400078efcff */
[----:B------:R-:W-:Y:S01]  /*0b10*/  FMUL R28, R5, R28 ;  /* 0x0000001c051c7220 */ /* 0x000fe20000400000 */
[----:B------:R-:W-:Y:S01]  /*0b20*/  FSETP.GEU.AND P1, PT, R6, RZ, PT ;  /* 0x000000ff0600720b */ /* 0x000fe20003f2e000 */
[----:B------:R-:W-:Y:S01]  /*0b30*/  FFMA R17, R17, R30, R21 ;  /* 0x0000001e11117223 */ /* 0x000fe20000000015 */
[----:B------:R-:W-:Y:S01]  /*0b40*/  LOP3.LUT R13, R4, 0x80, RZ, 0xfc, !PT ;  /* 0x00000080040d7812 */ /* 0x000fe200078efcff */
[----:B------:R-:W-:Y:S01]  /*0b50*/  FFMA R22, R18, R29, R22 ;  /* 0x0000001d12167223 */ /* 0x000fe20000000016 */
[C---:B------:R-:W-:Y:S01]  /*0b60*/  LOP3.LUT R11, R4.reuse, 0xa0, RZ, 0xfc, !PT ;  /* 0x000000a0040b7812 */ /* 0x040fe200078efcff */
[----:B------:R-:W-:Y:S01]  /*0b70*/  FFMA R28, R19, R28, R23 ;  /* 0x0000001c131c7223 */ /* 0x000fe20000000017 */
[----:B------:R-:W-:-:S02]  /*0b80*/  LOP3.LUT R15, R4, 0xc0, RZ, 0xfc, !PT ;  /* 0x000000c0040f7812 */ /* 0x000fc400078efcff */
[----:B------:R-:W-:Y:S02]  /*0b90*/  LEA.HI R31, R31, UR4, RZ, 0x1d ;  /* 0x000000041f1f7c11 */ /* 0x000fe4000f8fe8ff */
[----:B------:R-:W-:Y:S02]  /*0ba0*/  LOP3.LUT R21, R4, 0xe0, RZ, 0xfc, !PT ;  /* 0x000000e004157812 */ /* 0x000fe400078efcff */
[----:B------:R-:W-:Y:S02]  /*0bb0*/  LEA.HI R9, R9, UR4, RZ, 0x1d ;  /* 0x0000000409097c11 */ /* 0x000fe4000f8fe8ff */
[----:B------:R-:W-:Y:S02]  /*0bc0*/  FSEL R12, R6, RZ, P1 ;  /* 0x000000ff060c7208 */ /* 0x000fe40000800000 */
[----:B------:R-:W-:Y:S02]  /*0bd0*/  LEA.HI R13, R13, UR4, RZ, 0x1d ;  /* 0x000000040d0d7c11 */ /* 0x000fe4000f8fe8ff */
[----:B------:R-:W-:-:S02]  /*0be0*/  FSETP.GEU.AND P1, PT, R7, RZ, PT ;  /* 0x000000ff0700720b */ /* 0x000fc40003f2e000 */
[----:B------:R-:W-:Y:S02]  /*0bf0*/  LEA.HI R11, R11, UR4, RZ, 0x1d ;  /* 0x000000040b0b7c11 */ /* 0x000fe4000f8fe8ff */
[----:B------:R-:W-:Y:S01]  /*0c00*/  FSETP.GEU.AND P2, PT, R16, RZ, PT ;  /* 0x000000ff1000720b */ /* 0x000fe20003f4e000 */
[C---:B------:R-:W-:Y:S01]  /*0c10*/  IMAD R31, R8.reuse, 0x4, R31 ;  /* 0x00000004081f7824 */ /* 0x040fe200078e021f */
[----:B------:R-:W-:Y:S02]  /*0c20*/  LEA.HI R15, R15, UR4, RZ, 0x1d ;  /* 0x000000040f0f7c11 */ /* 0x000fe4000f8fe8ff */
[----:B------:R-:W-:Y:S01]  /*0c30*/  FSETP.GEU.AND P3, PT, R17, RZ, PT ;  /* 0x000000ff1100720b */ /* 0x000fe20003f6e000 */
[----:B------:R-:W-:Y:S01]  /*0c40*/  IMAD R9, R8, 0x4, R9 ;  /* 0x0000000408097824 */ /* 0x000fe200078e0209 */
[----:B------:R-:W-:Y:S02]  /*0c50*/  LEA.HI R21, R21, UR4, RZ, 0x1d ;  /* 0x0000000415157c11 */ /* 0x000fe4000f8fe8ff */
[----:B------:R-:W-:Y:S01]  /*0c60*/  FSETP.GEU.AND P4, PT, R22, RZ, PT ;  /* 0x000000ff1600720b */ /* 0x000fe20003f8e000 */
[----:B------:R-:W-:Y:S01]  /*0c70*/  IMAD R20, R8, 0x4, R13 ;  /* 0x0000000408147824 */ /* 0x000fe200078e020d */
[----:B------:R-:W-:-:S02]  /*0c80*/  FSETP.GEU.AND P5, PT, R28, RZ, PT ;  /* 0x000000ff1c00720b */ /* 0x000fc40003fae000 */
[----:B------:R-:W-:Y:S01]  /*0c90*/  FSEL R18, R7, RZ, P1 ;  /* 0x000000ff07127208 */ /* 0x000fe20000800000 */
[----:B------:R-:W-:Y:S01]  /*0ca0*/  IMAD R11, R8, 0x4, R11 ;  /* 0x00000004080b7824 */ /* 0x000fe200078e020b */
[----:B------:R-:W-:Y:S01]  /*0cb0*/  FSEL R19, R16, RZ, P2 ;  /* 0x000000ff10137208 */ /* 0x000fe20001000000 */
[----:B------:R-:W-:Y:S01]  /*0cc0*/  IMAD.SHL.U32 R13, R0, 0x4, RZ ;  /* 0x00000004000d7824 */ /* 0x000fe200078e00ff */
[----:B------:R-:W-:Y:S01]  /*0cd0*/  FSEL R16, R17, RZ, P3 ;  /* 0x000000ff11107208 */ /* 0x000fe20001800000 */
[----:B------:R-:W-:Y:S01]  /*0ce0*/  IMAD R15, R8, 0x4, R15 ;  /* 0x00000004080f7824 */ /* 0x000fe200078e020f */
[----:B------:R-:W-:Y:S01]  /*0cf0*/  FSEL R22, R22, RZ, P4 ;  /* 0x000000ff16167208 */ /* 0x000fe20002000000 */
[----:B------:R-:W-:Y:S01]  /*0d00*/  IMAD R21, R8, 0x4, R21 ;  /* 0x0000000408157824 */ /* 0x000fe200078e0215 */
[----:B------:R-:W-:Y:S01]  /*0d10*/  STS [R31+0x100], R12 ;  /* 0x0001000c1f007388 */ /* 0x000fe20000000800 */
[----:B------:R-:W-:-:S03]  /*0d20*/  FSEL R28, R28, RZ, P5 ;  /* 0x000000ff1c1c7208 */ /* 0x000fc60002800000 */
[----:B------:R-:W-:Y:S01]  /*0d30*/  STS [R9+0x180], R18 ;  /* 0x0001801209007388 */ /* 0x000fe20000000800 */
[----:B------:R-:W-:-:S03]  /*0d40*/  LOP3.LUT R14, R13, 0x1fc, RZ, 0xc0, !PT ;  /* 0x000001fc0d0e7812 */ /* 0x000fc600078ec0ff */
[----:B------:R-:W-:Y:S04]  /*0d50*/  STS [R20+0x200], R19 ;  /* 0x0002001314007388 */ /* 0x000fe80000000800 */
[----:B------:R-:W-:Y:S01]  /*0d60*/  STS [R11+0x280], R16 ;  /* 0x000280100b007388 */ /* 0x000fe20000000800 */
[----:B------:R-:W-:-:S03]  /*0d70*/  LOP3.LUT R4, R14, 0x200, RZ, 0xfc, !PT ;  /* 0x000002000e047812 */ /* 0x000fc600078efcff */
[----:B------:R-:W-:Y:S04]  /*0d80*/  STS [R15+0x300], R22 ;  /* 0x000300160f007388 */ /* 0x000fe80000000800 */
[----:B------:R0:W-:Y:S01]  /*0d90*/  STS [R21+0x380], R28 ;  /* 0x0003801c15007388 */ /* 0x0001e20000000800 */
[----:B------:R-:W-:Y:S02]  /*0da0*/  SHF.R.U32.HI R5, RZ, 0x3, R4 ;  /* 0x00000003ff057819 */ /* 0x000fe40000011604 */
[----:B------:R-:W-:Y:S02]  /*0db0*/  SHF.R.U32.HI R4, RZ, 0x1, R0 ;  /* 0x00000001ff047819 */ /* 0x000fe40000011600 */
[----:B------:R-:W-:Y:S02]  /*0dc0*/  LOP3.LUT R5, R5, 0x7c, RZ, 0xc0, !PT ;  /* 0x0000007c05057812 */ /* 0x000fe400078ec0ff */
[----:B------:R-:W-:-:S03]  /*0dd0*/  LOP3.LUT R4, R4, 0x3c, RZ, 0xc0, !PT ;  /* 0x0000003c04047812 */ /* 0x000fc600078ec0ff */
[----:B------:R-:W-:Y:S01]  /*0de0*/  VIADD R5, R5, UR4 ;  /* 0x0000000405057c36 */ /* 0x000fe20008000000 */
[----:B0-----:R-:W0:Y:S01]  /*0df0*/  LDC.64 R20, c[0x0][0x238] ;  /* 0x00008e00ff147b82 */ /* 0x001e220000000a00 */
[----:B------:R-:W-:Y:S01]  /*0e00*/  VIADD R27, R4, UR4 ;  /* 0x00000004041b7c36 */ /* 0x000fe20008000000 */
[----:B------:R-:W-:Y:S01]  /*0e10*/  SHF.R.U32.HI R0, RZ, 0x3, R0 ;  /* 0x00000003ff007819 */ /* 0x000fe20000011600 */
[----:B------:R-:W-:Y:S02]  /*0e20*/  ULDC.64 UR4, c[0x0][0x240] ;  /* 0x0000900000047ab9 */ /* 0x000fe40000000a00 */
[----:B------:R-:W-:-:S03]  /*0e30*/  IMAD R27, R14, 0x4, R27 ;  /* 0x000000040e1b7824 */ /* 0x000fc600078e021b */
[----:B------:R-:W-:Y:S01]  /*0e40*/  BAR.SYNC.DEFER_BLOCKING 0x0 ;  /* 0x0000000000007b1d */ /* 0x000fe20000010000 */
[----:B------:R-:W-:Y:S01]  /*0e50*/  IMAD R14, R14, 0x4, R5 ;  /* 0x000000040e0e7824 */ /* 0x000fe200078e0205 */
[----:B------:R-:W-:Y:S02]  /*0e60*/  SGXT.U32 R0, R0, 0x4 ;  /* 0x000000040000781a */ /* 0x000fe40000000000 */
[----:B------:R-:W-:Y:S02]  /*0e70*/  FSETP.GTU.AND P4, PT, R18, RZ, PT ;  /* 0x000000ff1200720b */ /* 0x000fe40003f8c000 */
[----:B------:R-:W-:Y:S01]  /*0e80*/  FSETP.GTU.AND P3, PT, R12, RZ, PT ;  /* 0x000000ff0c00720b */ /* 0x000fe20003f6c000 */
[----:B------:R-:W-:Y:S04]  /*0e90*/  LDS R4, [R27] ;  /* 0x000000001b047984 */ /* 0x000fe80000000800 */
[----:B------:R-:W-:Y:S04]  /*0ea0*/  LDS R5, [R27+0x4] ;  /* 0x000004001b057984 */ /* 0x000fe80000000800 */
[----:B------:R-:W-:Y:S04]  /*0eb0*/  LDS R6, [R27+0x8] ;  /* 0x000008001b067984 */ /* 0x000fe80000000800 */
[----:B------:R-:W1:Y:S04]  /*0ec0*/  LDS R7, [R27+0xc] ;  /* 0x00000c001b077984 */ /* 0x000e680000000800 */
[----:B------:R-:W-:Y:S04]  /*0ed0*/  LDS R8, [R14+0x800] ;  /* 0x000800000e087984 */ /* 0x000fe80000000800 */
[----:B------:R-:W-:Y:S04]  /*0ee0*/  LDS R9, [R14+0x804] ;  /* 0x000804000e097984 */ /* 0x000fe80000000800 */
[----:B------:R-:W-:Y:S04]  /*0ef0*/  LDS R10, [R14+0x808] ;  /* 0x000808000e0a7984 */ /* 0x000fe80000000800 */
[----:B------:R2:W3:Y:S01]  /*0f00*/  LDS R11, [R14+0x80c] ;  /* 0x00080c000e0b7984 */ /* 0x0004e20000000800 */
[----:B------:R-:W-:-:S02]  /*0f10*/  FSETP.GTU.AND P1, PT, R3, RZ, PT ;  /* 0x000000ff0300720b */ /* 0x000fc40003f2c000 */
[----:B------:R-:W-:Y:S02]  /*0f20*/  LOP3.LUT R13, R24, 0x1c, R13, 0xf8, !PT ;  /* 0x0000001c180d7812 */ /* 0x000fe400078ef80d */
[----:B------:R-:W-:Y:S02]  /*0f30*/  LOP3.LUT R0, R25, R0, RZ, 0xfc, !PT ;  /* 0x0000000019007212 */ /* 0x000fe400078efcff */
[----:B------:R-:W-:Y:S02]  /*0f40*/  FSETP.GTU.AND P2, PT, R26, RZ, PT ;  /* 0x000000ff1a00720b */ /* 0x000fe40003f4c000 */
[----:B------:R-:W-:Y:S02]  /*0f50*/  SEL R3, RZ, 0x1, P4 ;  /* 0x00000001ff037807 */ /* 0x000fe40002000000 */
[----:B------:R-:W-:Y:S02]  /*0f60*/  SEL R12, RZ, 0x1, P3 ;  /* 0x00000001ff0c7807 */ /* 0x000fe40001800000 */
[----:B------:R-:W-:-:S02]  /*0f70*/  SEL R15, RZ, 0x1, P1 ;  /* 0x00000001ff0f7807 */ /* 0x000fc40000800000 */
[----:B--2---:R-:W-:Y:S02]  /*0f80*/  SEL R14, RZ, 0x1, P2 ;  /* 0x00000001ff0e7807 */ /* 0x004fe40001000000 */
[----:B------:R-:W-:Y:S01]  /*0f90*/  ISETP.GE.AND P1, PT, R13, 0x40, PT ;  /* 0x000000400d00780c */ /* 0x000fe20003f26270 */
[----:B------:R-:W-:Y:S01]  /*0fa0*/  IMAD R13, R0, 0x40, R13 ;  /* 0x00000040000d7824 */ /* 0x000fe200078e020d */
[----:B------:R-:W-:Y:S02]  /*0fb0*/  PRMT R0, R12, 0x3340, R3 ;  /* 0x000033400c007816 */ /* 0x000fe40000000003 */
[----:B------:R-:W-:Y:S01]  /*0fc0*/  PRMT R3, R15, 0x3340, R14 ;  /* 0x000033400f037816 */ /* 0x000fe2000000000e */
[C---:B------:R-:W-:Y:S01]  /*0fd0*/  VIADD R15, R13.reuse, 0x400 ;  /* 0x000004000d0f7836 */ /* 0x040fe20000000000 */
[----:B------:R-:W-:Y:S02]  /*0fe0*/  FSETP.GTU.AND P5, PT, R28, RZ, PT ;  /* 0x000000ff1c00720b */ /* 0x000fe40003fac000 */
[----:B------:R-:W-:Y:S01]  /*0ff0*/  FSETP.GTU.AND P4, PT, R22, RZ, PT ;  /* 0x000000ff1600720b */ /* 0x000fe20003f8c000 */
[----:B0-----:R-:W-:Y:S01]  /*1000*/  IMAD.WIDE R12, R13, 0x4, R20 ;  /* 0x000000040d0c7825 */ /* 0x001fe200078e0214 */
[----:B------:R-:W-:-:S02]  /*1010*/  FSETP.GTU.AND P2, PT, R19, RZ, PT ;  /* 0x000000ff1300720b */ /* 0x000fc40003f4c000 */
[----:B------:R-:W-:Y:S01]  /*1020*/  FSETP.GTU.AND P3, PT, R16, RZ, PT ;  /* 0x000000ff1000720b */ /* 0x000fe20003f6c000 */
[----:B------:R-:W-:Y:S01]  /*1030*/  IMAD.WIDE R20, R15, 0x4, R20 ;  /* 0x000000040f147825 */ /* 0x000fe200078e0214 */
[----:B------:R-:W-:Y:S02]  /*1040*/  SEL R14, RZ, 0x1, P5 ;  /* 0x00000001ff0e7807 */ /* 0x000fe40002800000 */
[----:B------:R-:W-:Y:S02]  /*1050*/  SEL R15, RZ, 0x1, P4 ;  /* 0x00000001ff0f7807 */ /* 0x000fe40002000000 */
[----:B------:R-:W-:Y:S02]  /*1060*/  SEL R17, RZ, 0x1, P3 ;  /* 0x00000001ff117807 */ /* 0x000fe40001800000 */
[----:B------:R-:W-:Y:S02]  /*1070*/  SEL R18, RZ, 0x1, P2 ;  /* 0x00000001ff127807 */ /* 0x000fe40001000000 */
[----:B------:R-:W-:-:S02]  /*1080*/  PRMT R16, R15, 0x3340, R14 ;  /* 0x000033400f107816 */ /* 0x000fc4000000000e */
[----:B------:R-:W-:Y:S01]  /*1090*/  IADD3 R14, P2, R2, UR4, RZ ;  /* 0x00000004020e7c10 */ /* 0x000fe2000ff5e0ff */
[----:B-1----:R0:W-:Y:S01]  /*10a0*/  @!P1 STG.E.128 desc[UR6][R12.64], R4 ;  /* 0x000000040c009986 */ /* 0x0021e2000c101d06 */
[----:B------:R-:W-:Y:S02]  /*10b0*/  PRMT R17, R18, 0x3340, R17 ;  /* 0x0000334012117816 */ /* 0x000fe40000000011 */
[----:B------:R-:W-:Y:S01]  /*10c0*/  LEA.HI.X.SX32 R15, R2, UR5, 0x1, P2 ;  /* 0x00000005020f7c11 */ /* 0x000fe200090f0eff */
[----:B---3--:R0:W-:Y:S01]  /*10d0*/  @!P1 STG.E.128 desc[UR6][R20.64], R8 ;  /* 0x0000000814009986 */ /* 0x0081e2000c101d06 */
[----:B------:R-:W-:Y:S02]  /*10e0*/  PRMT R2, R3, 0x5410, R0 ;  /* 0x0000541003027816 */ /* 0x000fe40000000000 */
[----:B------:R-:W-:Y:S01]  /*10f0*/  PRMT R3, R17, 0x5410, R16 ;  /* 0x0000541011037816 */ /* 0x000fe20000000010 */
[----:B0-----:R-:W-:Y:S06]  /*1100*/  @P0 EXIT ;  /* 0x000000000000094d */ /* 0x001fec0003800000 */
[----:B------:R-:W-:Y:S01]  /*1110*/  STG.E.64 desc[UR6][R14.64], R2 ;  /* 0x000000020e007986 */ /* 0x000fe2000c101b06 */
[----:B------:R-:W-:Y:S05]  /*1120*/  EXIT ;  /* 0x000000000000794d */ /* 0x000fea0003800000 */
.L_x_0:
[----:B------:R-:W-:-:S00]  /*1130*/  BRA `(.L_x_0) ;  /* 0xfffffffc00fc7947 */ /* 0x000fc0000383ffff */
[----:B------:R-:W-:-:S00]  /*1140*/  NOP ;  /* 0x0000000000007918 */ /* 0x000fc00000000000 */
        /* <DEDUP_REMOVED lines=11> */
.L_x_1:


//--------------------- .nv.global.init           --------------------------
	.section	.nv.global.init,"aw",@progbits
.nv.global.init:
	.type		_$_str,@object
	.size		_$_str,(_$_str_$_2 - _$_str)
_$_str:
        /*0000*/ 	.byte	0x5f, 0x5f, 0x43, 0x55, 0x44, 0x41, 0x5f, 0x46, 0x54, 0x5a, 0x00
	.type		_$_str_$_2,@object
	.size		_$_str_$_2,(.L_1 - _$_str_$_2)
_$_str_$_2:
        /*000b*/ 	.byte	0x5f, 0x5f, 0x43, 0x55, 0x44, 0x41, 0x5f, 0x50, 0x52, 0x45, 0x43, 0x5f, 0x53, 0x51, 0x52, 0x54
        /*001b*/ 	.byte	0x00
.L_1:


//--------------------- .nv.shared.triton_poi_fused__native_batch_norm_legit_no_training_relu_threshold_backward_15 --------------------------
	.section	.nv.shared.triton_poi_fused__native_batch_norm_legit_no_training_relu_threshold_backward_15,"aw",@nobits
	.sectionflags	@""
	.align	16
	.zero		1024


//--------------------- .nv.constant0.triton_poi_fused__native_batch_norm_legit_no_training_relu_threshold_backward_15 --------------------------
	.section	.nv.constant0.triton_poi_fused__native_batch_norm_legit_no_training_relu_threshold_backward_15,"a",@progbits
	.sectionflags	@""
	.align	4
.nv.constant0.triton_poi_fused__native_batch_norm_legit_no_training_relu_threshold_backward_15:
	.zero		592
